//
// Generated by NVIDIA NVVM Compiler
//
// Compiler Build ID: CL-36424714
// Cuda compilation tools, release 13.0, V13.0.88
// Based on NVVM 20.0.0
//

.version 9.0
.target sm_100
.address_size 64

	// .globl	_Z3addPiS_S_

.visible .entry _Z3addPiS_S_(
	.param .u64 .ptr .align 1 _Z3addPiS_S__param_0,
	.param .u64 .ptr .align 1 _Z3addPiS_S__param_1,
	.param .u64 .ptr .align 1 _Z3addPiS_S__param_2
)
{
	.reg .pred 	%p<4>;
	.reg .b32 	%r<15>;
	.reg .b64 	%rd<11>;

	ld.param.u64 	%rd1, [_Z3addPiS_S__param_0];
	ld.param.u64 	%rd2, [_Z3addPiS_S__param_1];
	ld.param.u64 	%rd3, [_Z3addPiS_S__param_2];
	mov.u32 	%r3, %ntid.x;
	mov.u32 	%r4, %ctaid.x;
	mov.u32 	%r5, %tid.x;
	mad.lo.s32 	%r1, %r3, %r4, %r5;
	mov.u32 	%r6, %ntid.y;
	mov.u32 	%r7, %ctaid.y;
	mov.u32 	%r8, %tid.y;
	mad.lo.s32 	%r9, %r6, %r7, %r8;
	setp.gt.s32 	%p1, %r1, 511;
	setp.gt.u32 	%p2, %r9, 511;
	or.pred  	%p3, %p1, %p2;
	@%p3 bra 	$L__BB0_2;
	cvta.to.global.u64 	%rd4, %rd1;
	cvta.to.global.u64 	%rd5, %rd2;
	cvta.to.global.u64 	%rd6, %rd3;
	shl.b32 	%r10, %r9, 9;
	add.s32 	%r11, %r10, %r1;
	mul.wide.s32 	%rd7, %r11, 4;
	add.s64 	%rd8, %rd4, %rd7;
	ld.global.u32 	%r12, [%rd8];
	add.s64 	%rd9, %rd5, %rd7;
	ld.global.u32 	%r13, [%rd9];
	add.s32 	%r14, %r13, %r12;
	add.s64 	%rd10, %rd6, %rd7;
	st.global.u32 	[%rd10], %r14;
$L__BB0_2:
	ret;

}
	// .globl	_Z18singleThreadVecAddPiS_S_
.visible .entry _Z18singleThreadVecAddPiS_S_(
	.param .u64 .ptr .align 1 _Z18singleThreadVecAddPiS_S__param_0,
	.param .u64 .ptr .align 1 _Z18singleThreadVecAddPiS_S__param_1,
	.param .u64 .ptr .align 1 _Z18singleThreadVecAddPiS_S__param_2
)
{
	.reg .pred 	%p<3>;
	.reg .b32 	%r<57>;
	.reg .b64 	%rd<23>;

	ld.param.u64 	%rd13, [_Z18singleThreadVecAddPiS_S__param_0];
	ld.param.u64 	%rd14, [_Z18singleThreadVecAddPiS_S__param_1];
	ld.param.u64 	%rd15, [_Z18singleThreadVecAddPiS_S__param_2];
	cvta.to.global.u64 	%rd16, %rd15;
	cvta.to.global.u64 	%rd17, %rd14;
	cvta.to.global.u64 	%rd18, %rd13;
	add.s64 	%rd1, %rd18, 32;
	add.s64 	%rd2, %rd17, 32;
	add.s64 	%rd3, %rd16, 32;
	mov.b32 	%r55, 0;
$L__BB1_1:
	mul.wide.u32 	%rd19, %r55, 2048;
	add.s64 	%rd22, %rd1, %rd19;
	add.s64 	%rd21, %rd2, %rd19;
	add.s64 	%rd20, %rd3, %rd19;
	mov.b32 	%r56, 0;
$L__BB1_2:
	ld.global.u32 	%r7, [%rd22+-32];
	ld.global.u32 	%r8, [%rd21+-32];
	add.s32 	%r9, %r8, %r7;
	st.global.u32 	[%rd20+-32], %r9;
	ld.global.u32 	%r10, [%rd22+-28];
	ld.global.u32 	%r11, [%rd21+-28];
	add.s32 	%r12, %r11, %r10;
	st.global.u32 	[%rd20+-28], %r12;
	ld.global.u32 	%r13, [%rd22+-24];
	ld.global.u32 	%r14, [%rd21+-24];
	add.s32 	%r15, %r14, %r13;
	st.global.u32 	[%rd20+-24], %r15;
	ld.global.u32 	%r16, [%rd22+-20];
	ld.global.u32 	%r17, [%rd21+-20];
	add.s32 	%r18, %r17, %r16;
	st.global.u32 	[%rd20+-20], %r18;
	ld.global.u32 	%r19, [%rd22+-16];
	ld.global.u32 	%r20, [%rd21+-16];
	add.s32 	%r21, %r20, %r19;
	st.global.u32 	[%rd20+-16], %r21;
	ld.global.u32 	%r22, [%rd22+-12];
	ld.global.u32 	%r23, [%rd21+-12];
	add.s32 	%r24, %r23, %r22;
	st.global.u32 	[%rd20+-12], %r24;
	ld.global.u32 	%r25, [%rd22+-8];
	ld.global.u32 	%r26, [%rd21+-8];
	add.s32 	%r27, %r26, %r25;
	st.global.u32 	[%rd20+-8], %r27;
	ld.global.u32 	%r28, [%rd22+-4];
	ld.global.u32 	%r29, [%rd21+-4];
	add.s32 	%r30, %r29, %r28;
	st.global.u32 	[%rd20+-4], %r30;
	ld.global.u32 	%r31, [%rd22];
	ld.global.u32 	%r32, [%rd21];
	add.s32 	%r33, %r32, %r31;
	st.global.u32 	[%rd20], %r33;
	ld.global.u32 	%r34, [%rd22+4];
	ld.global.u32 	%r35, [%rd21+4];
	add.s32 	%r36, %r35, %r34;
	st.global.u32 	[%rd20+4], %r36;
	ld.global.u32 	%r37, [%rd22+8];
	ld.global.u32 	%r38, [%rd21+8];
	add.s32 	%r39, %r38, %r37;
	st.global.u32 	[%rd20+8], %r39;
	ld.global.u32 	%r40, [%rd22+12];
	ld.global.u32 	%r41, [%rd21+12];
	add.s32 	%r42, %r41, %r40;
	st.global.u32 	[%rd20+12], %r42;
	ld.global.u32 	%r43, [%rd22+16];
	ld.global.u32 	%r44, [%rd21+16];
	add.s32 	%r45, %r44, %r43;
	st.global.u32 	[%rd20+16], %r45;
	ld.global.u32 	%r46, [%rd22+20];
	ld.global.u32 	%r47, [%rd21+20];
	add.s32 	%r48, %r47, %r46;
	st.global.u32 	[%rd20+20], %r48;
	ld.global.u32 	%r49, [%rd22+24];
	ld.global.u32 	%r50, [%rd21+24];
	add.s32 	%r51, %r50, %r49;
	st.global.u32 	[%rd20+24], %r51;
	ld.global.u32 	%r52, [%rd22+28];
	ld.global.u32 	%r53, [%rd21+28];
	add.s32 	%r54, %r53, %r52;
	st.global.u32 	[%rd20+28], %r54;
	add.s32 	%r56, %r56, 16;
	add.s64 	%rd22, %rd22, 64;
	add.s64 	%rd21, %rd21, 64;
	add.s64 	%rd20, %rd20, 64;
	setp.ne.s32 	%p1, %r56, 512;
	@%p1 bra 	$L__BB1_2;
	add.s32 	%r55, %r55, 1;
	setp.ne.s32 	%p2, %r55, 512;
	@%p2 bra 	$L__BB1_1;
	ret;

}


// ===== COMPILED SASS (sm_100) =====

	.target	sm_100

	.elftype	@"ET_EXEC"


//--------------------- .note.nv.tkinfo           --------------------------
	.section	.note.nv.tkinfo,"",@"SHT_NOTE"
	.sectionflags	@"SHF_NOTE_NV_TKINFO"
	.tkinfo
        /*0018*/ 	.word	0x00000002
        /*0030*/ 	.string	""
        /*0030*/ 	.string	"ptxas"
        /*0030*/ 	.string	"Cuda compilation tools, release 13.0, V13.0.88"
        /*0030*/ 	.string	"Build cuda_13.0.r13.0/compiler.36424714_0"
        /*0030*/ 	.string	"-arch sm_100 -m 64 "



//--------------------- .note.nv.cuinfo           --------------------------
	.section	.note.nv.cuinfo,"",@"SHT_NOTE"
	.sectionflags	@"SHF_NOTE_NV_CUINFO"
        /*0018*/ 	.short	0x0002
        /*001a*/ 	.short	0x0064
        /*001c*/ 	.short	0x0082
	.zero		2


//--------------------- .nv.info                  --------------------------
	.section	.nv.info,"",@"SHT_CUDA_INFO"
	.align	4


	//----- nvinfo : EIATTR_REGCOUNT
	.align		4
        /*0000*/ 	.byte	0x04, 0x2f
        /*0002*/ 	.short	(.L_1 - .L_0)
	.align		4
.L_0:
        /*0004*/ 	.word	index@(_Z3addPiS_S_)
        /*0008*/ 	.word	0x0000000c


	//----- nvinfo : EIATTR_FRAME_SIZE
	.align		4
.L_1:
        /*000c*/ 	.byte	0x04, 0x11
        /*000e*/ 	.short	(.L_3 - .L_2)
	.align		4
.L_2:
        /*0010*/ 	.word	index@(_Z3addPiS_S_)
        /*0014*/ 	.word	0x00000000


	//----- nvinfo : EIATTR_REGCOUNT
	.align		4
.L_3:
        /*0018*/ 	.byte	0x04, 0x2f
        /*001a*/ 	.short	(.L_5 - .L_4)
	.align		4
.L_4:
        /*001c*/ 	.word	index@(_Z18singleThreadVecAddPiS_S_)
        /*0020*/ 	.word	0x00000014


	//----- nvinfo : EIATTR_FRAME_SIZE
	.align		4
.L_5:
        /*0024*/ 	.byte	0x04, 0x11
        /*0026*/ 	.short	(.L_7 - .L_6)
	.align		4
.L_6:
        /*0028*/ 	.word	index@(_Z18singleThreadVecAddPiS_S_)
        /*002c*/ 	.word	0x00000000


	//----- nvinfo : EIATTR_MIN_STACK_SIZE
	.align		4
.L_7:
        /*0030*/ 	.byte	0x04, 0x12
        /*0032*/ 	.short	(.L_9 - .L_8)
	.align		4
.L_8:
        /*0034*/ 	.word	index@(_Z18singleThreadVecAddPiS_S_)
        /*0038*/ 	.word	0x00000000


	//----- nvinfo : EIATTR_MIN_STACK_SIZE
	.align		4
.L_9:
        /*003c*/ 	.byte	0x04, 0x12
        /*003e*/ 	.short	(.L_11 - .L_10)
	.align		4
.L_10:
        /*0040*/ 	.word	index@(_Z3addPiS_S_)
        /*0044*/ 	.word	0x00000000
.L_11:


//--------------------- .nv.compat                --------------------------
	.section	.nv.compat,"",@"SHT_CUDA_COMPAT_INFO"
	.align	4
        /*0000*/ 	.byte	0x02, 0x09, 0x00, 0x00, 0x02, 0x02, 0x01, 0x00, 0x02, 0x05, 0x05, 0x00, 0x03, 0x07, 0x01, 0x01
        /*0010*/ 	.byte	0x02, 0x03, 0x00, 0x00, 0x02, 0x06, 0x01, 0x00, 0x04, 0x0b, 0x08, 0x00, 0x09, 0x00, 0x00, 0x00
        /*0020*/ 	.byte	0x00, 0x00, 0x00, 0x00


//--------------------- .nv.info._Z18singleThreadVecAddPiS_S_ --------------------------
	.section	.nv.info._Z18singleThreadVecAddPiS_S_,"",@"SHT_CUDA_INFO"
	.sectionflags	@""
	.align	4


	//----- nvinfo : EIATTR_CUDA_API_VERSION
	.align		4
        /*0000*/ 	.byte	0x04, 0x37
        /*0002*/ 	.short	(.L_13 - .L_12)
.L_12:
        /*0004*/ 	.word	0x00000082


	//----- nvinfo : EIATTR_KPARAM_INFO
	.align		4
.L_13:
        /*0008*/ 	.byte	0x04, 0x17
        /*000a*/ 	.short	(.L_15 - .L_14)
.L_14:
        /*000c*/ 	.word	0x00000000
        /*0010*/ 	.short	0x0002
        /*0012*/ 	.short	0x0010
        /*0014*/ 	.byte	0x00, 0xf5, 0x21, 0x00


	//----- nvinfo : EIATTR_KPARAM_INFO
	.align		4
.L_15:
        /*0018*/ 	.byte	0x04, 0x17
        /*001a*/ 	.short	(.L_17 - .L_16)
.L_16:
        /*001c*/ 	.word	0x00000000
        /*0020*/ 	.short	0x0001
        /*0022*/ 	.short	0x0008
        /*0024*/ 	.byte	0x00, 0xf5, 0x21, 0x00


	//----- nvinfo : EIATTR_KPARAM_INFO
	.align		4
.L_17:
        /*0028*/ 	.byte	0x04, 0x17
        /*002a*/ 	.short	(.L_19 - .L_18)
.L_18:
        /*002c*/ 	.word	0x00000000
        /*0030*/ 	.short	0x0000
        /*0032*/ 	.short	0x0000
        /*0034*/ 	.byte	0x00, 0xf5, 0x21, 0x00


	//----- nvinfo : EIATTR_SPARSE_MMA_MASK
	.align		4
.L_19:
        /*0038*/ 	.byte	0x03, 0x50
        /*003a*/ 	.short	0x0000


	//----- nvinfo : EIATTR_MAXREG_COUNT
	.align		4
        /*003c*/ 	.byte	0x03, 0x1b
        /*003e*/ 	.short	0x00ff


	//----- nvinfo : EIATTR_MERCURY_ISA_VERSION
	.align		4
        /*0040*/ 	.byte	0x03, 0x5f
        /*0042*/ 	.short	0x0101


	//----- nvinfo : EIATTR_VRC_CTA_INIT_COUNT
	.align		4
        /*0044*/ 	.byte	0x02, 0x4a
	.zero		1
	.zero		1


	//----- nvinfo : EIATTR_EXIT_INSTR_OFFSETS
	.align		4
        /*0048*/ 	.byte	0x04, 0x1c
        /*004a*/ 	.short	(.L_21 - .L_20)


	//   ....[0]....
.L_20:
        /*004c*/ 	.word	0x00000760


	//----- nvinfo : EIATTR_CBANK_PARAM_SIZE
	.align		4
.L_21:
        /*0050*/ 	.byte	0x03, 0x19
        /*0052*/ 	.short	0x0018


	//----- nvinfo : EIATTR_PARAM_CBANK
	.align		4
        /*0054*/ 	.byte	0x04, 0x0a
        /*0056*/ 	.short	(.L_23 - .L_22)
	.align		4
.L_22:
        /*0058*/ 	.word	index@(.nv.constant0._Z18singleThreadVecAddPiS_S_)
        /*005c*/ 	.short	0x0380
        /*005e*/ 	.short	0x0018


	//----- nvinfo : EIATTR_SW_WAR
	.align		4
.L_23:
        /*0060*/ 	.byte	0x04, 0x36
        /*0062*/ 	.short	(.L_25 - .L_24)
.L_24:
        /*0064*/ 	.word	0x00000008
.L_25:


//--------------------- .nv.info._Z3addPiS_S_     --------------------------
	.section	.nv.info._Z3addPiS_S_,"",@"SHT_CUDA_INFO"
	.sectionflags	@""
	.align	4


	//----- nvinfo : EIATTR_CUDA_API_VERSION
	.align		4
        /*0000*/ 	.byte	0x04, 0x37
        /*0002*/ 	.short	(.L_27 - .L_26)
.L_26:
        /*0004*/ 	.word	0x00000082


	//----- nvinfo : EIATTR_KPARAM_INFO
	.align		4
.L_27:
        /*0008*/ 	.byte	0x04, 0x17
        /*000a*/ 	.short	(.L_29 - .L_28)
.L_28:
        /*000c*/ 	.word	0x00000000
        /*0010*/ 	.short	0x0002
        /*0012*/ 	.short	0x0010
        /*0014*/ 	.byte	0x00, 0xf5, 0x21, 0x00


	//----- nvinfo : EIATTR_KPARAM_INFO
	.align		4
.L_29:
        /*0018*/ 	.byte	0x04, 0x17
        /*001a*/ 	.short	(.L_31 - .L_30)
.L_30:
        /*001c*/ 	.word	0x00000000
        /*0020*/ 	.short	0x0001
        /*0022*/ 	.short	0x0008
        /*0024*/ 	.byte	0x00, 0xf5, 0x21, 0x00


	//----- nvinfo : EIATTR_KPARAM_INFO
	.align		4
.L_31:
        /*0028*/ 	.byte	0x04, 0x17
        /*002a*/ 	.short	(.L_33 - .L_32)
.L_32:
        /*002c*/ 	.word	0x00000000
        /*0030*/ 	.short	0x0000
        /*0032*/ 	.short	0x0000
        /*0034*/ 	.byte	0x00, 0xf5, 0x21, 0x00


	//----- nvinfo : EIATTR_SPARSE_MMA_MASK
	.align		4
.L_33:
        /*0038*/ 	.byte	0x03, 0x50
        /*003a*/ 	.short	0x0000


	//----- nvinfo : EIATTR_MAXREG_COUNT
	.align		4
        /*003c*/ 	.byte	0x03, 0x1b
        /*003e*/ 	.short	0x00ff


	//----- nvinfo : EIATTR_MERCURY_ISA_VERSION
	.align		4
        /*0040*/ 	.byte	0x03, 0x5f
        /*0042*/ 	.short	0x0101


	//----- nvinfo : EIATTR_VRC_CTA_INIT_COUNT
	.align		4
        /*0044*/ 	.byte	0x02, 0x4a
	.zero		1
	.zero		1


	//----- nvinfo : EIATTR_EXIT_INSTR_OFFSETS
	.align		4
        /*0048*/ 	.byte	0x04, 0x1c
        /*004a*/ 	.short	(.L_35 - .L_34)


	//   ....[0]....
.L_34:
        /*004c*/ 	.word	0x000000b0


	//   ....[1]....
        /*0050*/ 	.word	0x00000180


	//----- nvinfo : EIATTR_CBANK_PARAM_SIZE
	.align		4
.L_35:
        /*0054*/ 	.byte	0x03, 0x19
        /*0056*/ 	.short	0x0018


	//----- nvinfo : EIATTR_PARAM_CBANK
	.align		4
        /*0058*/ 	.byte	0x04, 0x0a
        /*005a*/ 	.short	(.L_37 - .L_36)
	.align		4
.L_36:
        /*005c*/ 	.word	index@(.nv.constant0._Z3addPiS_S_)
        /*0060*/ 	.short	0x0380
        /*0062*/ 	.short	0x0018


	//----- nvinfo : EIATTR_SW_WAR
	.align		4
.L_37:
        /*0064*/ 	.byte	0x04, 0x36
        /*0066*/ 	.short	(.L_39 - .L_38)
.L_38:
        /*0068*/ 	.word	0x00000008
.L_39:


//--------------------- .nv.callgraph             --------------------------
	.section	.nv.callgraph,"",@"SHT_CUDA_CALLGRAPH"
	.align	4
	.sectionentsize	8
	.align		4
        /*0000*/ 	.word	0x00000000
	.align		4
        /*0004*/ 	.word	0xffffffff
	.align		4
        /*0008*/ 	.word	0x00000000
	.align		4
        /*000c*/ 	.word	0xfffffffe
	.align		4
        /*0010*/ 	.word	0x00000000
	.align		4
        /*0014*/ 	.word	0xfffffffd
	.align		4
        /*0018*/ 	.word	0x00000000
	.align		4
        /*001c*/ 	.word	0xfffffffc


//--------------------- .text._Z18singleThreadVecAddPiS_S_ --------------------------
	.section	.text._Z18singleThreadVecAddPiS_S_,"ax",@progbits
	.align	128
        .global         _Z18singleThreadVecAddPiS_S_
        .type           _Z18singleThreadVecAddPiS_S_,@function
        .size           _Z18singleThreadVecAddPiS_S_,(.L_x_4 - _Z18singleThreadVecAddPiS_S_)
        .other          _Z18singleThreadVecAddPiS_S_,@"STO_CUDA_ENTRY STV_DEFAULT"
_Z18singleThreadVecAddPiS_S_:
.text._Z18singleThreadVecAddPiS_S_:
[----:B------:R-:W-:Y:S01]  /*0000*/  LDC R1, c[0x0][0x37c] ;  /* 0x0000df00ff017b82 */ /* 0x000fe20000000800 */
[----:B------:R-:W0:Y:S01]  /*0010*/  LDCU.128 UR8, c[0x0][0x380] ;  /* 0x00007000ff0877ac */ /* 0x000e220008000c00 */
[----:B------:R-:W1:Y:S01]  /*0020*/  LDCU.64 UR4, c[0x0][0x390] ;  /* 0x00007200ff0477ac */ /* 0x000e620008000a00 */
[----:B------:R-:W2:Y:S01]  /*0030*/  LDCU.64 UR18, c[0x0][0x358] ;  /* 0x00006b00ff1277ac */ /* 0x000ea20008000a00 */
[----:B0-----:R-:W-:Y:S02]  /*0040*/  UIADD3 UR12, UP0, UPT, UR8, 0x20, URZ ;  /* 0x00000020080c7890 */ /* 0x001fe4000ff1e0ff */
[----:B------:R-:W-:Y:S02]  /*0050*/  UIADD3 UR10, UP1, UPT, UR10, 0x20, URZ ;  /* 0x000000200a0a7890 */ /* 0x000fe4000ff3e0ff */
[----:B-1----:R-:W-:Y:S02]  /*0060*/  UIADD3 UR8, UP2, UPT, UR4, 0x20, URZ ;  /* 0x0000002004087890 */ /* 0x002fe4000ff5e0ff */
[----:B------:R-:W-:-:S02]  /*0070*/  UIADD3.X UR13, UPT, UPT, URZ, UR9, URZ, UP0, !UPT ;  /* 0x00000009ff0d7290 */ /* 0x000fc400087fe4ff */
[----:B------:R-:W-:Y:S02]  /*0080*/  UIADD3.X UR11, UPT, UPT, URZ, UR11, URZ, UP1, !UPT ;  /* 0x0000000bff0b7290 */ /* 0x000fe40008ffe4ff */
[----:B------:R-:W-:Y:S01]  /*0090*/  UIADD3.X UR9, UPT, UPT, URZ, UR5, URZ, UP2, !UPT ;  /* 0x00000005ff097290 */ /* 0x000fe200097fe4ff */
[----:B--2---:R-:W-:-:S11]  /*00a0*/  UMOV UR4, URZ ;  /* 0x000000ff00047c82 */ /* 0x004fd60008000000 */
.L_x_1:
[----:B------:R-:W-:Y:S01]  /*00b0*/  UMOV UR6, UR12 ;  /* 0x0000000c00067c82 */ /* 0x000fe20008000000 */
[----:B------:R-:W-:Y:S01]  /*00c0*/  UMOV UR7, UR13 ;  /* 0x0000000d00077c82 */ /* 0x000fe20008000000 */
[----:B------:R-:W-:Y:S01]  /*00d0*/  UMOV UR5, URZ ;  /* 0x000000ff00057c82 */ /* 0x000fe20008000000 */
[----:B------:R-:W-:-:S03]  /*00e0*/  UIMAD.WIDE.U32 UR14, UR4, 0x800, UR6 ;  /* 0x00000800040e78a5 */ /* 0x000fc6000f8e0006 */
[----:B------:R-:W-:Y:S01]  /*00f0*/  UMOV UR6, UR10 ;  /* 0x0000000a00067c82 */ /* 0x000fe20008000000 */
[----:B------:R-:W-:Y:S02]  /*0100*/  UMOV UR7, UR11 ;  /* 0x0000000b00077c82 */ /* 0x000fe40008000000 */
[----:B------:R-:W-:Y:S01]  /*0110*/  UIMAD.WIDE.U32 UR16, UR4, 0x800, UR6 ;  /* 0x00000800041078a5 */ /* 0x000fe2000f8e0006 */
[----:B------:R-:W-:Y:S01]  /*0120*/  IMAD.U32 R5, RZ, RZ, UR15 ;  /* 0x0000000fff057e24 */ /* 0x000fe2000f8e00ff */
[----:B------:R-:W-:Y:S01]  /*0130*/  MOV R4, UR14 ;  /* 0x0000000e00047c02 */ /* 0x000fe20008000f00 */
[----:B------:R-:W-:Y:S01]  /*0140*/  UMOV UR6, UR8 ;  /* 0x0000000800067c82 */ /* 0x000fe20008000000 */
[----:B------:R-:W-:Y:S01]  /*0150*/  UMOV UR7, UR9 ;  /* 0x0000000900077c82 */ /* 0x000fe20008000000 */
[----:B------:R-:W-:Y:S01]  /*0160*/  IMAD.U32 R2, RZ, RZ, UR14 ;  /* 0x0000000eff027e24 */ /* 0x000fe2000f8e00ff */
[----:B------:R-:W-:Y:S01]  /*0170*/  UIMAD.WIDE.U32 UR6, UR4, 0x800, UR6 ;  /* 0x00000800040678a5 */ /* 0x000fe2000f8e0006 */
[----:B------:R-:W-:Y:S01]  /*0180*/  IMAD.MOV.U32 R17, RZ, RZ, R5 ;  /* 0x000000ffff117224 */ /* 0x000fe200078e0005 */
[----:B------:R-:W-:Y:S01]  /*0190*/  UIADD3 UR4, UPT, UPT, UR4, 0x1, URZ ;  /* 0x0000000104047890 */ /* 0x000fe2000fffe0ff */
[----:B------:R-:W-:Y:S01]  /*01a0*/  IMAD.U32 R5, RZ, RZ, UR17 ;  /* 0x00000011ff057e24 */ /* 0x000fe2000f8e00ff */
[----:B------:R-:W-:Y:S01]  /*01b0*/  MOV R0, R2 ;  /* 0x0000000200007202 */ /* 0x000fe20000000f00 */
[----:B------:R-:W-:Y:S01]  /*01c0*/  IMAD.U32 R3, RZ, RZ, UR15 ;  /* 0x0000000fff037e24 */ /* 0x000fe2000f8e00ff */
[----:B-1----:R-:W-:Y:S01]  /*01d0*/  MOV R6, UR6 ;  /* 0x0000000600067c02 */ /* 0x002fe20008000f00 */
[----:B------:R-:W-:Y:S01]  /*01e0*/  IMAD.U32 R9, RZ, RZ, UR7 ;  /* 0x00000007ff097e24 */ /* 0x000fe2000f8e00ff */
[----:B------:R-:W-:Y:S01]  /*01f0*/  MOV R8, UR6 ;  /* 0x0000000600087c02 */ /* 0x000fe20008000f00 */
[----:B------:R-:W-:Y:S01]  /*0200*/  IMAD.U32 R3, RZ, RZ, UR17 ;  /* 0x00000011ff037e24 */ /* 0x000fe2000f8e00ff */
[----:B------:R-:W-:Y:S01]  /*0210*/  MOV R2, UR16 ;  /* 0x0000001000027c02 */ /* 0x000fe20008000f00 */
[----:B------:R-:W-:Y:S01]  /*0220*/  IMAD.U32 R7, RZ, RZ, UR7 ;  /* 0x00000007ff077e24 */ /* 0x000fe2000f8e00ff */
[----:B------:R-:W-:Y:S01]  /*0230*/  MOV R4, UR16 ;  /* 0x0000001000047c02 */ /* 0x000fe20008000f00 */
[----:B------:R-:W-:Y:S01]  /*0240*/  IMAD.MOV.U32 R8, RZ, RZ, R6 ;  /* 0x000000ffff087224 */ /* 0x000fe200078e0006 */
[----:B------:R-:W-:Y:S01]  /*0250*/  MOV R3, R5 ;  /* 0x0000000500037202 */ /* 0x000fe20000000f00 */
[----:B------:R-:W-:Y:S01]  /*0260*/  UISETP.NE.AND UP1, UPT, UR4, 0x200, UPT ;  /* 0x000002000400788c */ /* 0x000fe2000bf25270 */
[----:B------:R-:W-:-:S10]  /*0270*/  MOV R11, R9 ;  /* 0x00000009000b7202 */ /* 0x000fd40000000f00 */
.L_x_0:
[----:B------:R-:W-:Y:S01]  /*0280*/  IMAD.MOV.U32 R4, RZ, RZ, R0 ;  /* 0x000000ffff047224 */ /* 0x000fe200078e0000 */
[----:B------:R-:W-:Y:S01]  /*0290*/  MOV R5, R17 ;  /* 0x0000001100057202 */ /* 0x000fe20000000f00 */
[----:B-1----:R-:W2:Y:S04]  /*02a0*/  LDG.E R7, desc[UR18][R2.64+-0x20] ;  /* 0xffffe01202077981 */ /* 0x002ea8000c1e1900 */
[----:B------:R-:W2:Y:S01]  /*02b0*/  LDG.E R0, desc[UR18][R4.64+-0x20] ;  /* 0xffffe01204007981 */ /* 0x000ea2000c1e1900 */
[----:B------:R-:W-:Y:S01]  /*02c0*/  MOV R6, R8 ;  /* 0x0000000800067202 */ /* 0x000fe20000000f00 */
[----:B--2---:R-:W-:Y:S02]  /*02d0*/  IMAD.IADD R9, R0, 0x1, R7 ;  /* 0x0000000100097824 */ /* 0x004fe400078e0207 */
[----:B------:R-:W-:-:S05]  /*02e0*/  IMAD.MOV.U32 R7, RZ, RZ, R11 ;  /* 0x000000ffff077224 */ /* 0x000fca00078e000b */
[----:B------:R0:W-:Y:S04]  /*02f0*/  STG.E desc[UR18][R6.64+-0x20], R9 ;  /* 0xffffe00906007986 */ /* 0x0001e8000c101912 */
[----:B------:R-:W2:Y:S04]  /*0300*/  LDG.E R0, desc[UR18][R4.64+-0x1c] ;  /* 0xffffe41204007981 */ /* 0x000ea8000c1e1900 */
[----:B------:R-:W2:Y:S02]  /*0310*/  LDG.E R11, desc[UR18][R2.64+-0x1c] ;  /* 0xffffe412020b7981 */ /* 0x000ea4000c1e1900 */
[----:B--2---:R-:W-:-:S05]  /*0320*/  IADD3 R11, PT, PT, R0, R11, RZ ;  /* 0x0000000b000b7210 */ /* 0x004fca0007ffe0ff */
[----:B------:R1:W-:Y:S04]  /*0330*/  STG.E desc[UR18][R6.64+-0x1c], R11 ;  /* 0xffffe40b06007986 */ /* 0x0003e8000c101912 */
[----:B------:R-:W2:Y:S04]  /*0340*/  LDG.E R0, desc[UR18][R4.64+-0x18] ;  /* 0xffffe81204007981 */ /* 0x000ea8000c1e1900 */
[----:B------:R-:W2:Y:S02]  /*0350*/  LDG.E R13, desc[UR18][R2.64+-0x18] ;  /* 0xffffe812020d7981 */ /* 0x000ea4000c1e1900 */
[----:B--2---:R-:W-:-:S05]  /*0360*/  IMAD.IADD R13, R0, 0x1, R13 ;  /* 0x00000001000d7824 */ /* 0x004fca00078e020d */
[----:B------:R2:W-:Y:S04]  /*0370*/  STG.E desc[UR18][R6.64+-0x18], R13 ;  /* 0xffffe80d06007986 */ /* 0x0005e8000c101912 */
[----:B------:R-:W3:Y:S04]  /*0380*/  LDG.E R0, desc[UR18][R4.64+-0x14] ;  /* 0xffffec1204007981 */ /* 0x000ee8000c1e1900 */
[----:B------:R-:W3:Y:S02]  /*0390*/  LDG.E R15, desc[UR18][R2.64+-0x14] ;  /* 0xffffec12020f7981 */ /* 0x000ee4000c1e1900 */
[----:B---3--:R-:W-:-:S05]  /*03a0*/  IADD3 R15, PT, PT, R0, R15, RZ ;  /* 0x0000000f000f7210 */ /* 0x008fca0007ffe0ff */
[----:B------:R3:W-:Y:S04]  /*03b0*/  STG.E desc[UR18][R6.64+-0x14], R15 ;  /* 0xffffec0f06007986 */ /* 0x0007e8000c101912 */
[----:B------:R-:W4:Y:S04]  /*03c0*/  LDG.E R0, desc[UR18][R4.64+-0x10] ;  /* 0xfffff01204007981 */ /* 0x000f28000c1e1900 */
[----:B0-----:R-:W4:Y:S02]  /*03d0*/  LDG.E R9, desc[UR18][R2.64+-0x10] ;  /* 0xfffff01202097981 */ /* 0x001f24000c1e1900 */
[----:B----4-:R-:W-:-:S05]  /*03e0*/  IMAD.IADD R9, R0, 0x1, R9 ;  /* 0x0000000100097824 */ /* 0x010fca00078e0209 */
[----:B------:R0:W-:Y:S04]  /*03f0*/  STG.E desc[UR18][R6.64+-0x10], R9 ;  /* 0xfffff00906007986 */ /* 0x0001e8000c101912 */
[----:B------:R-:W4:Y:S04]  /*0400*/  LDG.E R0, desc[UR18][R4.64+-0xc] ;  /* 0xfffff41204007981 */ /* 0x000f28000c1e1900 */
[----:B-1----:R-:W4:Y:S02]  /*0410*/  LDG.E R11, desc[UR18][R2.64+-0xc] ;  /* 0xfffff412020b7981 */ /* 0x002f24000c1e1900 */
[----:B----4-:R-:W-:-:S05]  /*0420*/  IADD3 R11, PT, PT, R0, R11, RZ ;  /* 0x0000000b000b7210 */ /* 0x010fca0007ffe0ff */
[----:B------:R1:W-:Y:S04]  /*0430*/  STG.E desc[UR18][R6.64+-0xc], R11 ;  /* 0xfffff40b06007986 */ /* 0x0003e8000c101912 */
[----:B------:R-:W4:Y:S04]  /*0440*/  LDG.E R0, desc[UR18][R4.64+-0x8] ;  /* 0xfffff81204007981 */ /* 0x000f28000c1e1900 */
[----:B--2---:R-:W4:Y:S02]  /*0450*/  LDG.E R13, desc[UR18][R2.64+-0x8] ;  /* 0xfffff812020d7981 */ /* 0x004f24000c1e1900 */
[----:B----4-:R-:W-:-:S05]  /*0460*/  IMAD.IADD R13, R0, 0x1, R13 ;  /* 0x00000001000d7824 */ /* 0x010fca00078e020d */
[----:B------:R2:W-:Y:S04]  /*0470*/  STG.E desc[UR18][R6.64+-0x8], R13 ;  /* 0xfffff80d06007986 */ /* 0x0005e8000c101912 */
[----:B------:R-:W4:Y:S04]  /*0480*/  LDG.E R0, desc[UR18][R4.64+-0x4] ;  /* 0xfffffc1204007981 */ /* 0x000f28000c1e1900 */
[----:B---3--:R-:W4:Y:S02]  /*0490*/  LDG.E R15, desc[UR18][R2.64+-0x4] ;  /* 0xfffffc12020f7981 */ /* 0x008f24000c1e1900 */
[----:B----4-:R-:W-:-:S05]  /*04a0*/  IADD3 R15, PT, PT, R0, R15, RZ ;  /* 0x0000000f000f7210 */ /* 0x010fca0007ffe0ff */
        /* <DEDUP_REMOVED lines=20> */
[----:B------:R-:W-:Y:S04]  /*05f0*/  STG.E desc[UR18][R6.64+0x10], R9 ;  /* 0x0000100906007986 */ /* 0x000fe8000c101912 */
        /* <DEDUP_REMOVED lines=8> */
[----:B------:R-:W2:Y:S04]  /*0680*/  LDG.E R0, desc[UR18][R4.64+0x1c] ;  /* 0x00001c1204007981 */ /* 0x000ea8000c1e1900 */
[----:B---3--:R3:W2:Y:S01]  /*0690*/  LDG.E R15, desc[UR18][R2.64+0x1c] ;  /* 0x00001c12020f7981 */ /* 0x0086a2000c1e1900 */
[----:B------:R-:W-:-:S04]  /*06a0*/  UIADD3 UR5, UPT, UPT, UR5, 0x10, URZ ;  /* 0x0000001005057890 */ /* 0x000fc8000fffe0ff */
[----:B------:R-:W-:Y:S01]  /*06b0*/  UISETP.NE.AND UP0, UPT, UR5, 0x200, UPT ;  /* 0x000002000500788c */ /* 0x000fe2000bf05270 */
[----:B------:R-:W-:Y:S02]  /*06c0*/  IADD3 R8, P2, PT, R6, 0x40, RZ ;  /* 0x0000004006087810 */ /* 0x000fe40007f5e0ff */
[----:B---3--:R-:W-:-:S03]  /*06d0*/  IADD3 R2, P1, PT, R2, 0x40, RZ ;  /* 0x0000004002027810 */ /* 0x008fc60007f3e0ff */
[----:B0-----:R-:W-:Y:S01]  /*06e0*/  IMAD.X R11, RZ, RZ, R7, P2 ;  /* 0x000000ffff0b7224 */ /* 0x001fe200010e0607 */
[----:B------:R-:W-:Y:S02]  /*06f0*/  IADD3.X R3, PT, PT, RZ, R3, RZ, P1, !PT ;  /* 0x00000003ff037210 */ /* 0x000fe40000ffe4ff */
[----:B--2---:R-:W-:-:S05]  /*0700*/  IADD3 R15, PT, PT, R0, R15, RZ ;  /* 0x0000000f000f7210 */ /* 0x004fca0007ffe0ff */
[----:B------:R1:W-:Y:S01]  /*0710*/  STG.E desc[UR18][R6.64+0x1c], R15 ;  /* 0x00001c0f06007986 */ /* 0x0003e2000c101912 */
[----:B------:R-:W-:-:S05]  /*0720*/  IADD3 R0, P0, PT, R4, 0x40, RZ ;  /* 0x0000004004007810 */ /* 0x000fca0007f1e0ff */
[----:B------:R-:W-:Y:S01]  /*0730*/  IMAD.X R17, RZ, RZ, R5, P0 ;  /* 0x000000ffff117224 */ /* 0x000fe200000e0605 */
[----:B------:R-:W-:Y:S07]  /*0740*/  BRA.U UP0, `(.L_x_0) ;  /* 0xfffffff900cc7547 */ /* 0x000fee000b83ffff */
[----:B------:R-:W-:Y:S05]  /*0750*/  BRA.U UP1, `(.L_x_1) ;  /* 0xfffffff901547547 */ /* 0x000fea000b83ffff */
[----:B------:R-:W-:Y:S05]  /*0760*/  EXIT ;  /* 0x000000000000794d */ /* 0x000fea0003800000 */
.L_x_2:
[----:B------:R-:W-:-:S00]  /*0770*/  BRA `(.L_x_2) ;  /* 0xfffffffc00fc7947 */ /* 0x000fc0000383ffff */
[----:B------:R-:W-:-:S00]  /*0780*/  NOP ;  /* 0x0000000000007918 */ /* 0x000fc00000000000 */
[----:B------:R-:W-:-:S00]  /*0790*/  NOP ;  /* 0x0000000000007918 */ /* 0x000fc00000000000 */
[----:B------:R-:W-:-:S00]  /*07a0*/  NOP ;  /* 0x0000000000007918 */ /* 0x000fc00000000000 */
[----:B------:R-:W-:-:S00]  /*07b0*/  NOP ;  /* 0x0000000000007918 */ /* 0x000fc00000000000 */
[----:B------:R-:W-:-:S00]  /*07c0*/  NOP ;  /* 0x0000000000007918 */ /* 0x000fc00000000000 */
[----:B------:R-:W-:-:S00]  /*07d0*/  NOP ;  /* 0x0000000000007918 */ /* 0x000fc00000000000 */
[----:B------:R-:W-:-:S00]  /*07e0*/  NOP ;  /* 0x0000000000007918 */ /* 0x000fc00000000000 */
[----:B------:R-:W-:-:S00]  /*07f0*/  NOP ;  /* 0x0000000000007918 */ /* 0x000fc00000000000 */
.L_x_4:


//--------------------- .text._Z3addPiS_S_        --------------------------
	.section	.text._Z3addPiS_S_,"ax",@progbits
	.align	128
        .global         _Z3addPiS_S_
        .type           _Z3addPiS_S_,@function
        .size           _Z3addPiS_S_,(.L_x_5 - _Z3addPiS_S_)
        .other          _Z3addPiS_S_,@"STO_CUDA_ENTRY STV_DEFAULT"
_Z3addPiS_S_:
.text._Z3addPiS_S_:
[----:B------:R-:W-:Y:S01]  /*0000*/  LDC R1, c[0x0][0x37c] ;  /* 0x0000df00ff017b82 */ /* 0x000fe20000000800 */
[----:B------:R-:W0:Y:S01]  /*0010*/  S2R R7, SR_CTAID.Y ;  /* 0x0000000000077919 */ /* 0x000e220000002600 */
[----:B------:R-:W1:Y:S01]  /*0020*/  LDCU UR4, c[0x0][0x360] ;  /* 0x00006c00ff0477ac */ /* 0x000e620008000800 */
[----:B------:R-:W0:Y:S01]  /*0030*/  S2R R2, SR_TID.Y ;  /* 0x0000000000027919 */ /* 0x000e220000002200 */
[----:B------:R-:W0:Y:S01]  /*0040*/  LDCU UR5, c[0x0][0x364] ;  /* 0x00006c80ff0577ac */ /* 0x000e220008000800 */
[----:B------:R-:W1:Y:S01]  /*0050*/  S2R R0, SR_CTAID.X ;  /* 0x0000000000007919 */ /* 0x000e620000002500 */
[----:B------:R-:W1:Y:S01]  /*0060*/  S2R R3, SR_TID.X ;  /* 0x0000000000037919 */ /* 0x000e620000002100 */
[----:B0-----:R-:W-:-:S05]  /*0070*/  IMAD R7, R7, UR5, R2 ;  /* 0x0000000507077c24 */ /* 0x001fca000f8e0202 */
[----:B------:R-:W-:Y:S01]  /*0080*/  ISETP.GT.U32.AND P0, PT, R7, 0x1ff, PT ;  /* 0x000001ff0700780c */ /* 0x000fe20003f04070 */
[----:B-1----:R-:W-:-:S05]  /*0090*/  IMAD R0, R0, UR4, R3 ;  /* 0x0000000400007c24 */ /* 0x002fca000f8e0203 */
[----:B------:R-:W-:-:S13]  /*00a0*/  ISETP.GT.OR P0, PT, R0, 0x1ff, P0 ;  /* 0x000001ff0000780c */ /* 0x000fda0000704670 */
[----:B------:R-:W-:Y:S05]  /*00b0*/  @P0 EXIT ;  /* 0x000000000000094d */ /* 0x000fea0003800000 */
[----:B------:R-:W0:Y:S01]  /*00c0*/  LDC.64 R2, c[0x0][0x380] ;  /* 0x0000e000ff027b82 */ /* 0x000e220000000a00 */
[----:B------:R-:W1:Y:S01]  /*00d0*/  LDCU.64 UR4, c[0x0][0x358] ;  /* 0x00006b00ff0477ac */ /* 0x000e620008000a00 */
[----:B------:R-:W-:-:S06]  /*00e0*/  LEA R9, R7, R0, 0x9 ;  /* 0x0000000007097211 */ /* 0x000fcc00078e48ff */
[----:B------:R-:W2:Y:S08]  /*00f0*/  LDC.64 R4, c[0x0][0x388] ;  /* 0x0000e200ff047b82 */ /* 0x000eb00000000a00 */
[----:B------:R-:W3:Y:S01]  /*0100*/  LDC.64 R6, c[0x0][0x390] ;  /* 0x0000e400ff067b82 */ /* 0x000ee20000000a00 */
[----:B0-----:R-:W-:-:S06]  /*0110*/  IMAD.WIDE R2, R9, 0x4, R2 ;  /* 0x0000000409027825 */ /* 0x001fcc00078e0202 */
[----:B-1----:R-:W4:Y:S01]  /*0120*/  LDG.E R2, desc[UR4][R2.64] ;  /* 0x0000000402027981 */ /* 0x002f22000c1e1900 */
[----:B--2---:R-:W-:-:S06]  /*0130*/  IMAD.WIDE R4, R9, 0x4, R4 ;  /* 0x0000000409047825 */ /* 0x004fcc00078e0204 */
[----:B------:R-:W4:Y:S01]  /*0140*/  LDG.E R5, desc[UR4][R4.64] ;  /* 0x0000000404057981 */ /* 0x000f22000c1e1900 */
[----:B---3--:R-:W-:Y:S01]  /*0150*/  IMAD.WIDE R6, R9, 0x4, R6 ;  /* 0x0000000409067825 */ /* 0x008fe200078e0206 */
[----:B----4-:R-:W-:-:S05]  /*0160*/  IADD3 R9, PT, PT, R2, R5, RZ ;  /* 0x0000000502097210 */ /* 0x010fca0007ffe0ff */
[----:B------:R-:W-:Y:S01]  /*0170*/  STG.E desc[UR4][R6.64], R9 ;  /* 0x0000000906007986 */ /* 0x000fe2000c101904 */
[----:B------:R-:W-:Y:S05]  /*0180*/  EXIT ;  /* 0x000000000000794d */ /* 0x000fea0003800000 */
.L_x_3:
        /* <DEDUP_REMOVED lines=15> */
.L_x_5:


//--------------------- .nv.shared.reserved.0     --------------------------
	.section	.nv.shared.reserved.0,"aw",@nobits
	.weak		__nv_reservedSMEM_offset_0_alias
	.size		__nv_reservedSMEM_offset_0_alias, 0, 64
	.other		__nv_reservedSMEM_offset_0_alias,@"STO_CUDA_RESERVED_SHARED STV_DEFAULT"
__nv_reservedSMEM_offset_0_alias:
	.zero		0
	.zero		64


//--------------------- .nv.constant0._Z18singleThreadVecAddPiS_S_ --------------------------
	.section	.nv.constant0._Z18singleThreadVecAddPiS_S_,"a",@progbits
	.sectionflags	@""
	.align	4
.nv.constant0._Z18singleThreadVecAddPiS_S_:
	.zero		920


//--------------------- .nv.constant0._Z3addPiS_S_ --------------------------
	.section	.nv.constant0._Z3addPiS_S_,"a",@progbits
	.sectionflags	@""
	.align	4
.nv.constant0._Z3addPiS_S_:
	.zero		920


//--------------------- SYMBOLS --------------------------

	.type		.nv.reservedSmem.offset0,@object
	.size		.nv.reservedSmem.offset0,0x4
